//
// Generated by NVIDIA NVVM Compiler
//
// Compiler Build ID: CL-36424714
// Cuda compilation tools, release 13.0, V13.0.88
// Based on NVVM 20.0.0
//

.version 9.0
.target sm_100
.address_size 64

	// .globl	_Z15matrixMulKernelPfS_S_i

.visible .entry _Z15matrixMulKernelPfS_S_i(
	.param .u64 .ptr .align 1 _Z15matrixMulKernelPfS_S_i_param_0,
	.param .u64 .ptr .align 1 _Z15matrixMulKernelPfS_S_i_param_1,
	.param .u64 .ptr .align 1 _Z15matrixMulKernelPfS_S_i_param_2,
	.param .u32 _Z15matrixMulKernelPfS_S_i_param_3
)
{


	ret;

}


// ===== COMPILED SASS (sm_100) =====

	.target	sm_100

	.elftype	@"ET_EXEC"


//--------------------- .note.nv.tkinfo           --------------------------
	.section	.note.nv.tkinfo,"",@"SHT_NOTE"
	.sectionflags	@"SHF_NOTE_NV_TKINFO"
	.tkinfo
        /*0018*/ 	.word	0x00000002
        /*0030*/ 	.string	""
        /*0030*/ 	.string	"ptxas"
        /*0030*/ 	.string	"Cuda compilation tools, release 13.0, V13.0.88"
        /*0030*/ 	.string	"Build cuda_13.0.r13.0/compiler.36424714_0"
        /*0030*/ 	.string	"-arch sm_100 -m 64 "



//--------------------- .note.nv.cuinfo           --------------------------
	.section	.note.nv.cuinfo,"",@"SHT_NOTE"
	.sectionflags	@"SHF_NOTE_NV_CUINFO"
        /*0018*/ 	.short	0x0002
        /*001a*/ 	.short	0x0064
        /*001c*/ 	.short	0x0082
	.zero		2


//--------------------- .nv.info                  --------------------------
	.section	.nv.info,"",@"SHT_CUDA_INFO"
	.align	4


	//----- nvinfo : EIATTR_REGCOUNT
	.align		4
        /*0000*/ 	.byte	0x04, 0x2f
        /*0002*/ 	.short	(.L_1 - .L_0)
	.align		4
.L_0:
        /*0004*/ 	.word	index@(_Z15matrixMulKernelPfS_S_i)
        /*0008*/ 	.word	0x00000004


	//----- nvinfo : EIATTR_FRAME_SIZE
	.align		4
.L_1:
        /*000c*/ 	.byte	0x04, 0x11
        /*000e*/ 	.short	(.L_3 - .L_2)
	.align		4
.L_2:
        /*0010*/ 	.word	index@(_Z15matrixMulKernelPfS_S_i)
        /*0014*/ 	.word	0x00000000


	//----- nvinfo : EIATTR_MIN_STACK_SIZE
	.align		4
.L_3:
        /*0018*/ 	.byte	0x04, 0x12
        /*001a*/ 	.short	(.L_5 - .L_4)
	.align		4
.L_4:
        /*001c*/ 	.word	index@(_Z15matrixMulKernelPfS_S_i)
        /*0020*/ 	.word	0x00000000
.L_5:


//--------------------- .nv.compat                --------------------------
	.section	.nv.compat,"",@"SHT_CUDA_COMPAT_INFO"
	.align	4
        /*0000*/ 	.byte	0x02, 0x09, 0x00, 0x00, 0x02, 0x02, 0x01, 0x00, 0x02, 0x05, 0x05, 0x00, 0x03, 0x07, 0x01, 0x01
        /*0010*/ 	.byte	0x02, 0x03, 0x00, 0x00, 0x02, 0x06, 0x01, 0x00, 0x04, 0x0b, 0x08, 0x00, 0x09, 0x00, 0x00, 0x00
        /*0020*/ 	.byte	0x00, 0x00, 0x00, 0x00


//--------------------- .nv.info._Z15matrixMulKernelPfS_S_i --------------------------
	.section	.nv.info._Z15matrixMulKernelPfS_S_i,"",@"SHT_CUDA_INFO"
	.sectionflags	@""
	.align	4


	//----- nvinfo : EIATTR_CUDA_API_VERSION
	.align		4
        /*0000*/ 	.byte	0x04, 0x37
        /*0002*/ 	.short	(.L_7 - .L_6)
.L_6:
        /*0004*/ 	.word	0x00000082


	//----- nvinfo : EIATTR_KPARAM_INFO
	.align		4
.L_7:
        /*0008*/ 	.byte	0x04, 0x17
        /*000a*/ 	.short	(.L_9 - .L_8)
.L_8:
        /*000c*/ 	.word	0x00000000
        /*0010*/ 	.short	0x0003
        /*0012*/ 	.short	0x0018
        /*0014*/ 	.byte	0x00, 0xf0, 0x11, 0x00


	//----- nvinfo : EIATTR_KPARAM_INFO
	.align		4
.L_9:
        /*0018*/ 	.byte	0x04, 0x17
        /*001a*/ 	.short	(.L_11 - .L_10)
.L_10:
        /*001c*/ 	.word	0x00000000
        /*0020*/ 	.short	0x0002
        /*0022*/ 	.short	0x0010
        /*0024*/ 	.byte	0x00, 0xf5, 0x21, 0x00


	//----- nvinfo : EIATTR_KPARAM_INFO
	.align		4
.L_11:
        /*0028*/ 	.byte	0x04, 0x17
        /*002a*/ 	.short	(.L_13 - .L_12)
.L_12:
        /*002c*/ 	.word	0x00000000
        /*0030*/ 	.short	0x0001
        /*0032*/ 	.short	0x0008
        /*0034*/ 	.byte	0x00, 0xf5, 0x21, 0x00


	//----- nvinfo : EIATTR_KPARAM_INFO
	.align		4
.L_13:
        /*0038*/ 	.byte	0x04, 0x17
        /*003a*/ 	.short	(.L_15 - .L_14)
.L_14:
        /*003c*/ 	.word	0x00000000
        /*0040*/ 	.short	0x0000
        /*0042*/ 	.short	0x0000
        /*0044*/ 	.byte	0x00, 0xf5, 0x21, 0x00


	//----- nvinfo : EIATTR_SPARSE_MMA_MASK
	.align		4
.L_15:
        /*0048*/ 	.byte	0x03, 0x50
        /*004a*/ 	.short	0x0000


	//----- nvinfo : EIATTR_MAXREG_COUNT
	.align		4
        /*004c*/ 	.byte	0x03, 0x1b
        /*004e*/ 	.short	0x00ff


	//----- nvinfo : EIATTR_MERCURY_ISA_VERSION
	.align		4
        /*0050*/ 	.byte	0x03, 0x5f
        /*0052*/ 	.short	0x0101


	//----- nvinfo : EIATTR_VRC_CTA_INIT_COUNT
	.align		4
        /*0054*/ 	.byte	0x02, 0x4a
	.zero		1
	.zero		1


	//----- nvinfo : EIATTR_EXIT_INSTR_OFFSETS
	.align		4
        /*0058*/ 	.byte	0x04, 0x1c
        /*005a*/ 	.short	(.L_17 - .L_16)


	//   ....[0]....
.L_16:
        /*005c*/ 	.word	0x00000010


	//----- nvinfo : EIATTR_CBANK_PARAM_SIZE
	.align		4
.L_17:
        /*0060*/ 	.byte	0x03, 0x19
        /*0062*/ 	.short	0x001c


	//----- nvinfo : EIATTR_PARAM_CBANK
	.align		4
        /*0064*/ 	.byte	0x04, 0x0a
        /*0066*/ 	.short	(.L_19 - .L_18)
	.align		4
.L_18:
        /*0068*/ 	.word	index@(.nv.constant0._Z15matrixMulKernelPfS_S_i)
        /*006c*/ 	.short	0x0380
        /*006e*/ 	.short	0x001c


	//----- nvinfo : EIATTR_SW_WAR
	.align		4
.L_19:
        /*0070*/ 	.byte	0x04, 0x36
        /*0072*/ 	.short	(.L_21 - .L_20)
.L_20:
        /*0074*/ 	.word	0x00000008
.L_21:


//--------------------- .nv.callgraph             --------------------------
	.section	.nv.callgraph,"",@"SHT_CUDA_CALLGRAPH"
	.align	4
	.sectionentsize	8
	.align		4
        /*0000*/ 	.word	0x00000000
	.align		4
        /*0004*/ 	.word	0xffffffff
	.align		4
        /*0008*/ 	.word	0x00000000
	.align		4
        /*000c*/ 	.word	0xfffffffe
	.align		4
        /*0010*/ 	.word	0x00000000
	.align		4
        /*0014*/ 	.word	0xfffffffd
	.align		4
        /*0018*/ 	.word	0x00000000
	.align		4
        /*001c*/ 	.word	0xfffffffc


//--------------------- .text._Z15matrixMulKernelPfS_S_i --------------------------
	.section	.text._Z15matrixMulKernelPfS_S_i,"ax",@progbits
	.align	128
        .global         _Z15matrixMulKernelPfS_S_i
        .type           _Z15matrixMulKernelPfS_S_i,@function
        .size           _Z15matrixMulKernelPfS_S_i,(.L_x_1 - _Z15matrixMulKernelPfS_S_i)
        .other          _Z15matrixMulKernelPfS_S_i,@"STO_CUDA_ENTRY STV_DEFAULT"
_Z15matrixMulKernelPfS_S_i:
.text._Z15matrixMulKernelPfS_S_i:
[----:B------:R-:W-:Y:S01]  /*0000*/  LDC R1, c[0x0][0x37c] ;  /* 0x0000df00ff017b82 */ /* 0x000fe20000000800 */
[----:B------:R-:W-:Y:S05]  /*0010*/  EXIT ;  /* 0x000000000000794d */ /* 0x000fea0003800000 */
.L_x_0:
[----:B------:R-:W-:-:S00]  /*0020*/  BRA `(.L_x_0) ;  /* 0xfffffffc00fc7947 */ /* 0x000fc0000383ffff */
[----:B------:R-:W-:-:S00]  /*0030*/  NOP ;  /* 0x0000000000007918 */ /* 0x000fc00000000000 */
        /* <DEDUP_REMOVED lines=12> */
.L_x_1:


//--------------------- .nv.shared.reserved.0     --------------------------
	.section	.nv.shared.reserved.0,"aw",@nobits
	.weak		__nv_reservedSMEM_offset_0_alias
	.size		__nv_reservedSMEM_offset_0_alias, 0, 64
	.other		__nv_reservedSMEM_offset_0_alias,@"STO_CUDA_RESERVED_SHARED STV_DEFAULT"
__nv_reservedSMEM_offset_0_alias:
	.zero		0
	.zero		64


//--------------------- .nv.constant0._Z15matrixMulKernelPfS_S_i --------------------------
	.section	.nv.constant0._Z15matrixMulKernelPfS_S_i,"a",@progbits
	.sectionflags	@""
	.align	4
.nv.constant0._Z15matrixMulKernelPfS_S_i:
	.zero		924


//--------------------- SYMBOLS --------------------------

	.type		.nv.reservedSmem.offset0,@object
	.size		.nv.reservedSmem.offset0,0x4
